//
// Generated by NVIDIA NVVM Compiler
//
// Compiler Build ID: CL-36424714
// Cuda compilation tools, release 13.0, V13.0.88
// Based on NVVM 20.0.0
//

.version 9.0
.target sm_100
.address_size 64

	// .globl	_Z3sgdPfS_S_ffi
// _ZZ3sgdPfS_S_ffiE2dw has been demoted
// _ZZ3sgdPfS_S_ffiE14weights_shared has been demoted
// _ZZ3sgdPfS_S_ffiE8x_shared has been demoted
// _ZZ3sgdPfS_S_ffiE8y_shared has been demoted
// _ZZ3sgdPfS_S_ffiE6dot_XW has been demoted

.visible .entry _Z3sgdPfS_S_ffi(
	.param .u64 .ptr .align 1 _Z3sgdPfS_S_ffi_param_0,
	.param .u64 .ptr .align 1 _Z3sgdPfS_S_ffi_param_1,
	.param .u64 .ptr .align 1 _Z3sgdPfS_S_ffi_param_2,
	.param .f32 _Z3sgdPfS_S_ffi_param_3,
	.param .f32 _Z3sgdPfS_S_ffi_param_4,
	.param .u32 _Z3sgdPfS_S_ffi_param_5
)
{
	.reg .pred 	%p<14>;
	.reg .b32 	%r<38>;
	.reg .b32 	%f<117>;
	.reg .b64 	%rd<13>;
	// demoted variable
	.shared .align 4 .b8 _ZZ3sgdPfS_S_ffiE2dw[48];
	// demoted variable
	.shared .align 4 .b8 _ZZ3sgdPfS_S_ffiE14weights_shared[48];
	// demoted variable
	.shared .align 4 .b8 _ZZ3sgdPfS_S_ffiE8x_shared[3072];
	// demoted variable
	.shared .align 4 .b8 _ZZ3sgdPfS_S_ffiE8y_shared[256];
	// demoted variable
	.shared .align 4 .f32 _ZZ3sgdPfS_S_ffiE6dot_XW;
	ld.param.u64 	%rd4, [_Z3sgdPfS_S_ffi_param_0];
	ld.param.u64 	%rd5, [_Z3sgdPfS_S_ffi_param_1];
	ld.param.u64 	%rd6, [_Z3sgdPfS_S_ffi_param_2];
	ld.param.f32 	%f6, [_Z3sgdPfS_S_ffi_param_3];
	ld.param.f32 	%f7, [_Z3sgdPfS_S_ffi_param_4];
	mov.u32 	%r1, %tid.x;
	mov.u32 	%r2, %tid.y;
	setp.gt.u32 	%p1, %r1, 11;
	@%p1 bra 	$L__BB0_10;
	mov.u32 	%r17, %ntid.x;
	mov.u32 	%r18, %ctaid.x;
	mad.lo.s32 	%r19, %r18, %r17, %r1;
	cvta.to.global.u64 	%rd7, %rd6;
	mul.wide.s32 	%rd8, %r19, 4;
	add.s64 	%rd1, %rd7, %rd8;
	ld.global.f32 	%f8, [%rd1];
	shl.b32 	%r20, %r1, 2;
	mov.u32 	%r21, _ZZ3sgdPfS_S_ffiE14weights_shared;
	add.s32 	%r3, %r21, %r20;
	st.shared.f32 	[%r3], %f8;
	bar.sync 	0;
	mov.u32 	%r22, _ZZ3sgdPfS_S_ffiE8x_shared;
	mad.lo.s32 	%r23, %r2, 48, %r22;
	add.s32 	%r4, %r23, %r20;
	shl.b32 	%r24, %r2, 2;
	mov.u32 	%r25, _ZZ3sgdPfS_S_ffiE8y_shared;
	add.s32 	%r5, %r25, %r24;
	shl.b32 	%r26, %r19, 2;
	mov.u32 	%r27, _ZZ3sgdPfS_S_ffiE2dw;
	add.s32 	%r6, %r27, %r26;
	add.s32 	%r7, %r27, %r20;
	add.s32 	%r28, %r20, %r22;
	add.s32 	%r8, %r28, 192;
	cvta.to.global.u64 	%rd2, %rd4;
	cvta.to.global.u64 	%rd3, %rd5;
	mov.b32 	%r35, 0;
$L__BB0_2:
	shl.b32 	%r29, %r35, 6;
	add.s32 	%r10, %r29, %r2;
	setp.gt.u32 	%p2, %r10, 454;
	@%p2 bra 	$L__BB0_4;
	mad.lo.s32 	%r31, %r10, 12, %r1;
	mul.wide.u32 	%rd9, %r31, 4;
	add.s64 	%rd10, %rd2, %rd9;
	ld.global.f32 	%f10, [%rd10];
	st.shared.f32 	[%r4], %f10;
	mul.wide.u32 	%rd11, %r10, 4;
	add.s64 	%rd12, %rd3, %rd11;
	ld.global.f32 	%f115, [%rd12];
	bra.uni 	$L__BB0_5;
$L__BB0_4:
	mov.b32 	%r30, 0;
	st.shared.u32 	[%r4], %r30;
	mov.f32 	%f115, 0f00000000;
$L__BB0_5:
	setp.ne.s32 	%p3, %r2, 0;
	st.shared.f32 	[%r5], %f115;
	@%p3 bra 	$L__BB0_8;
	ld.shared.f32 	%f116, [%r3];
	mov.b32 	%r37, 16;
	mov.u32 	%r36, %r8;
$L__BB0_7:
	ld.shared.f32 	%f11, [%r36+-192];
	mul.f32 	%f12, %f116, %f11;
	atom.shared.add.f32 	%f13, [_ZZ3sgdPfS_S_ffiE6dot_XW], %f12;
	mov.u32 	%r33, _ZZ3sgdPfS_S_ffiE8y_shared;
	add.s32 	%r34, %r33, %r37;
	ld.shared.f32 	%f14, [%r34+-16];
	ld.shared.f32 	%f15, [_ZZ3sgdPfS_S_ffiE6dot_XW];
	mul.f32 	%f16, %f14, %f15;
	setp.lt.f32 	%p4, %f16, 0f3F800000;
	mul.f32 	%f17, %f6, %f14;
	mul.f32 	%f18, %f11, %f17;
	sub.f32 	%f19, %f116, %f18;
	selp.f32 	%f20, %f19, %f116, %p4;
	st.shared.f32 	[%r6], %f20;
	ld.shared.f32 	%f21, [%r7];
	mul.f32 	%f22, %f7, %f21;
	sub.f32 	%f23, %f116, %f22;
	st.shared.f32 	[%r3], %f23;
	ld.shared.f32 	%f24, [%r36+-144];
	mul.f32 	%f25, %f23, %f24;
	atom.shared.add.f32 	%f26, [_ZZ3sgdPfS_S_ffiE6dot_XW], %f25;
	ld.shared.f32 	%f27, [%r34+-12];
	ld.shared.f32 	%f28, [_ZZ3sgdPfS_S_ffiE6dot_XW];
	mul.f32 	%f29, %f27, %f28;
	setp.lt.f32 	%p5, %f29, 0f3F800000;
	mul.f32 	%f30, %f6, %f27;
	mul.f32 	%f31, %f24, %f30;
	sub.f32 	%f32, %f23, %f31;
	selp.f32 	%f33, %f32, %f23, %p5;
	st.shared.f32 	[%r6], %f33;
	ld.shared.f32 	%f34, [%r7];
	mul.f32 	%f35, %f7, %f34;
	sub.f32 	%f36, %f23, %f35;
	st.shared.f32 	[%r3], %f36;
	ld.shared.f32 	%f37, [%r36+-96];
	mul.f32 	%f38, %f36, %f37;
	atom.shared.add.f32 	%f39, [_ZZ3sgdPfS_S_ffiE6dot_XW], %f38;
	ld.shared.f32 	%f40, [%r34+-8];
	ld.shared.f32 	%f41, [_ZZ3sgdPfS_S_ffiE6dot_XW];
	mul.f32 	%f42, %f40, %f41;
	setp.lt.f32 	%p6, %f42, 0f3F800000;
	mul.f32 	%f43, %f6, %f40;
	mul.f32 	%f44, %f37, %f43;
	sub.f32 	%f45, %f36, %f44;
	selp.f32 	%f46, %f45, %f36, %p6;
	st.shared.f32 	[%r6], %f46;
	ld.shared.f32 	%f47, [%r7];
	mul.f32 	%f48, %f7, %f47;
	sub.f32 	%f49, %f36, %f48;
	st.shared.f32 	[%r3], %f49;
	ld.shared.f32 	%f50, [%r36+-48];
	mul.f32 	%f51, %f49, %f50;
	atom.shared.add.f32 	%f52, [_ZZ3sgdPfS_S_ffiE6dot_XW], %f51;
	ld.shared.f32 	%f53, [%r34+-4];
	ld.shared.f32 	%f54, [_ZZ3sgdPfS_S_ffiE6dot_XW];
	mul.f32 	%f55, %f53, %f54;
	setp.lt.f32 	%p7, %f55, 0f3F800000;
	mul.f32 	%f56, %f6, %f53;
	mul.f32 	%f57, %f50, %f56;
	sub.f32 	%f58, %f49, %f57;
	selp.f32 	%f59, %f58, %f49, %p7;
	st.shared.f32 	[%r6], %f59;
	ld.shared.f32 	%f60, [%r7];
	mul.f32 	%f61, %f7, %f60;
	sub.f32 	%f62, %f49, %f61;
	st.shared.f32 	[%r3], %f62;
	ld.shared.f32 	%f63, [%r36];
	mul.f32 	%f64, %f62, %f63;
	atom.shared.add.f32 	%f65, [_ZZ3sgdPfS_S_ffiE6dot_XW], %f64;
	ld.shared.f32 	%f66, [%r34];
	ld.shared.f32 	%f67, [_ZZ3sgdPfS_S_ffiE6dot_XW];
	mul.f32 	%f68, %f66, %f67;
	setp.lt.f32 	%p8, %f68, 0f3F800000;
	mul.f32 	%f69, %f6, %f66;
	mul.f32 	%f70, %f63, %f69;
	sub.f32 	%f71, %f62, %f70;
	selp.f32 	%f72, %f71, %f62, %p8;
	st.shared.f32 	[%r6], %f72;
	ld.shared.f32 	%f73, [%r7];
	mul.f32 	%f74, %f7, %f73;
	sub.f32 	%f75, %f62, %f74;
	st.shared.f32 	[%r3], %f75;
	ld.shared.f32 	%f76, [%r36+48];
	mul.f32 	%f77, %f75, %f76;
	atom.shared.add.f32 	%f78, [_ZZ3sgdPfS_S_ffiE6dot_XW], %f77;
	ld.shared.f32 	%f79, [%r34+4];
	ld.shared.f32 	%f80, [_ZZ3sgdPfS_S_ffiE6dot_XW];
	mul.f32 	%f81, %f79, %f80;
	setp.lt.f32 	%p9, %f81, 0f3F800000;
	mul.f32 	%f82, %f6, %f79;
	mul.f32 	%f83, %f76, %f82;
	sub.f32 	%f84, %f75, %f83;
	selp.f32 	%f85, %f84, %f75, %p9;
	st.shared.f32 	[%r6], %f85;
	ld.shared.f32 	%f86, [%r7];
	mul.f32 	%f87, %f7, %f86;
	sub.f32 	%f88, %f75, %f87;
	st.shared.f32 	[%r3], %f88;
	ld.shared.f32 	%f89, [%r36+96];
	mul.f32 	%f90, %f88, %f89;
	atom.shared.add.f32 	%f91, [_ZZ3sgdPfS_S_ffiE6dot_XW], %f90;
	ld.shared.f32 	%f92, [%r34+8];
	ld.shared.f32 	%f93, [_ZZ3sgdPfS_S_ffiE6dot_XW];
	mul.f32 	%f94, %f92, %f93;
	setp.lt.f32 	%p10, %f94, 0f3F800000;
	mul.f32 	%f95, %f6, %f92;
	mul.f32 	%f96, %f89, %f95;
	sub.f32 	%f97, %f88, %f96;
	selp.f32 	%f98, %f97, %f88, %p10;
	st.shared.f32 	[%r6], %f98;
	ld.shared.f32 	%f99, [%r7];
	mul.f32 	%f100, %f7, %f99;
	sub.f32 	%f101, %f88, %f100;
	st.shared.f32 	[%r3], %f101;
	ld.shared.f32 	%f102, [%r36+144];
	mul.f32 	%f103, %f101, %f102;
	atom.shared.add.f32 	%f104, [_ZZ3sgdPfS_S_ffiE6dot_XW], %f103;
	ld.shared.f32 	%f105, [%r34+12];
	ld.shared.f32 	%f106, [_ZZ3sgdPfS_S_ffiE6dot_XW];
	mul.f32 	%f107, %f105, %f106;
	setp.lt.f32 	%p11, %f107, 0f3F800000;
	mul.f32 	%f108, %f6, %f105;
	mul.f32 	%f109, %f102, %f108;
	sub.f32 	%f110, %f101, %f109;
	selp.f32 	%f111, %f110, %f101, %p11;
	st.shared.f32 	[%r6], %f111;
	ld.shared.f32 	%f112, [%r7];
	mul.f32 	%f113, %f7, %f112;
	sub.f32 	%f116, %f101, %f113;
	st.shared.f32 	[%r3], %f116;
	add.s32 	%r37, %r37, 32;
	add.s32 	%r36, %r36, 384;
	setp.ne.s32 	%p12, %r37, 272;
	@%p12 bra 	$L__BB0_7;
$L__BB0_8:
	bar.sync 	0;
	add.s32 	%r35, %r35, 1;
	setp.ne.s32 	%p13, %r35, 8;
	@%p13 bra 	$L__BB0_2;
	ld.shared.f32 	%f114, [%r3];
	st.global.f32 	[%rd1], %f114;
$L__BB0_10:
	ret;

}


// ===== COMPILED SASS (sm_100) =====

	.target	sm_100

	.elftype	@"ET_EXEC"


//--------------------- .note.nv.tkinfo           --------------------------
	.section	.note.nv.tkinfo,"",@"SHT_NOTE"
	.sectionflags	@"SHF_NOTE_NV_TKINFO"
	.tkinfo
        /*0018*/ 	.word	0x00000002
        /*0030*/ 	.string	""
        /*0030*/ 	.string	"ptxas"
        /*0030*/ 	.string	"Cuda compilation tools, release 13.0, V13.0.88"
        /*0030*/ 	.string	"Build cuda_13.0.r13.0/compiler.36424714_0"
        /*0030*/ 	.string	"-arch sm_100 -m 64 "



//--------------------- .note.nv.cuinfo           --------------------------
	.section	.note.nv.cuinfo,"",@"SHT_NOTE"
	.sectionflags	@"SHF_NOTE_NV_CUINFO"
        /*0018*/ 	.short	0x0002
        /*001a*/ 	.short	0x0064
        /*001c*/ 	.short	0x0082
	.zero		2


//--------------------- .nv.info                  --------------------------
	.section	.nv.info,"",@"SHT_CUDA_INFO"
	.align	4


	//----- nvinfo : EIATTR_REGCOUNT
	.align		4
        /*0000*/ 	.byte	0x04, 0x2f
        /*0002*/ 	.short	(.L_1 - .L_0)
	.align		4
.L_0:
        /*0004*/ 	.word	index@(_Z3sgdPfS_S_ffi)
        /*0008*/ 	.word	0x0000001c


	//----- nvinfo : EIATTR_FRAME_SIZE
	.align		4
.L_1:
        /*000c*/ 	.byte	0x04, 0x11
        /*000e*/ 	.short	(.L_3 - .L_2)
	.align		4
.L_2:
        /*0010*/ 	.word	index@(_Z3sgdPfS_S_ffi)
        /*0014*/ 	.word	0x00000000


	//----- nvinfo : EIATTR_MIN_STACK_SIZE
	.align		4
.L_3:
        /*0018*/ 	.byte	0x04, 0x12
        /*001a*/ 	.short	(.L_5 - .L_4)
	.align		4
.L_4:
        /*001c*/ 	.word	index@(_Z3sgdPfS_S_ffi)
        /*0020*/ 	.word	0x00000000
.L_5:


//--------------------- .nv.compat                --------------------------
	.section	.nv.compat,"",@"SHT_CUDA_COMPAT_INFO"
	.align	4
        /*0000*/ 	.byte	0x02, 0x09, 0x00, 0x00, 0x02, 0x02, 0x01, 0x00, 0x02, 0x05, 0x05, 0x00, 0x03, 0x07, 0x01, 0x01
        /*0010*/ 	.byte	0x02, 0x03, 0x00, 0x00, 0x02, 0x06, 0x01, 0x00, 0x04, 0x0b, 0x08, 0x00, 0x01, 0x00, 0x00, 0x00
        /*0020*/ 	.byte	0x00, 0x00, 0x00, 0x00


//--------------------- .nv.info._Z3sgdPfS_S_ffi  --------------------------
	.section	.nv.info._Z3sgdPfS_S_ffi,"",@"SHT_CUDA_INFO"
	.sectionflags	@""
	.align	4


	//----- nvinfo : EIATTR_CUDA_API_VERSION
	.align		4
        /*0000*/ 	.byte	0x04, 0x37
        /*0002*/ 	.short	(.L_7 - .L_6)
.L_6:
        /*0004*/ 	.word	0x00000082


	//----- nvinfo : EIATTR_KPARAM_INFO
	.align		4
.L_7:
        /*0008*/ 	.byte	0x04, 0x17
        /*000a*/ 	.short	(.L_9 - .L_8)
.L_8:
        /*000c*/ 	.word	0x00000000
        /*0010*/ 	.short	0x0005
        /*0012*/ 	.short	0x0020
        /*0014*/ 	.byte	0x00, 0xf0, 0x11, 0x00


	//----- nvinfo : EIATTR_KPARAM_INFO
	.align		4
.L_9:
        /*0018*/ 	.byte	0x04, 0x17
        /*001a*/ 	.short	(.L_11 - .L_10)
.L_10:
        /*001c*/ 	.word	0x00000000
        /*0020*/ 	.short	0x0004
        /*0022*/ 	.short	0x001c
        /*0024*/ 	.byte	0x00, 0xf0, 0x11, 0x00


	//----- nvinfo : EIATTR_KPARAM_INFO
	.align		4
.L_11:
        /*0028*/ 	.byte	0x04, 0x17
        /*002a*/ 	.short	(.L_13 - .L_12)
.L_12:
        /*002c*/ 	.word	0x00000000
        /*0030*/ 	.short	0x0003
        /*0032*/ 	.short	0x0018
        /*0034*/ 	.byte	0x00, 0xf0, 0x11, 0x00


	//----- nvinfo : EIATTR_KPARAM_INFO
	.align		4
.L_13:
        /*0038*/ 	.byte	0x04, 0x17
        /*003a*/ 	.short	(.L_15 - .L_14)
.L_14:
        /*003c*/ 	.word	0x00000000
        /*0040*/ 	.short	0x0002
        /*0042*/ 	.short	0x0010
        /*0044*/ 	.byte	0x00, 0xf5, 0x21, 0x00


	//----- nvinfo : EIATTR_KPARAM_INFO
	.align		4
.L_15:
        /*0048*/ 	.byte	0x04, 0x17
        /*004a*/ 	.short	(.L_17 - .L_16)
.L_16:
        /*004c*/ 	.word	0x00000000
        /*0050*/ 	.short	0x0001
        /*0052*/ 	.short	0x0008
        /*0054*/ 	.byte	0x00, 0xf5, 0x21, 0x00


	//----- nvinfo : EIATTR_KPARAM_INFO
	.align		4
.L_17:
        /*0058*/ 	.byte	0x04, 0x17
        /*005a*/ 	.short	(.L_19 - .L_18)
.L_18:
        /*005c*/ 	.word	0x00000000
        /*0060*/ 	.short	0x0000
        /*0062*/ 	.short	0x0000
        /*0064*/ 	.byte	0x00, 0xf5, 0x21, 0x00


	//----- nvinfo : EIATTR_SPARSE_MMA_MASK
	.align		4
.L_19:
        /*0068*/ 	.byte	0x03, 0x50
        /*006a*/ 	.short	0x0000


	//----- nvinfo : EIATTR_MAXREG_COUNT
	.align		4
        /*006c*/ 	.byte	0x03, 0x1b
        /*006e*/ 	.short	0x00ff


	//----- nvinfo : EIATTR_NUM_BARRIERS
	.align		4
        /*0070*/ 	.byte	0x02, 0x4c
        /*0072*/ 	.byte	0x01
	.zero		1


	//----- nvinfo : EIATTR_MERCURY_ISA_VERSION
	.align		4
        /*0074*/ 	.byte	0x03, 0x5f
        /*0076*/ 	.short	0x0101


	//----- nvinfo : EIATTR_VRC_CTA_INIT_COUNT
	.align		4
        /*0078*/ 	.byte	0x02, 0x4a
	.zero		1
	.zero		1


	//----- nvinfo : EIATTR_EXIT_INSTR_OFFSETS
	.align		4
        /*007c*/ 	.byte	0x04, 0x1c
        /*007e*/ 	.short	(.L_21 - .L_20)


	//   ....[0]....
.L_20:
        /*0080*/ 	.word	0x00000030


	//   ....[1]....
        /*0084*/ 	.word	0x00000e30


	//----- nvinfo : EIATTR_CRS_STACK_SIZE
	.align		4
.L_21:
        /*0088*/ 	.byte	0x04, 0x1e
        /*008a*/ 	.short	(.L_23 - .L_22)
.L_22:
        /*008c*/ 	.word	0x00000000


	//----- nvinfo : EIATTR_CBANK_PARAM_SIZE
	.align		4
.L_23:
        /*0090*/ 	.byte	0x03, 0x19
        /*0092*/ 	.short	0x0024


	//----- nvinfo : EIATTR_PARAM_CBANK
	.align		4
        /*0094*/ 	.byte	0x04, 0x0a
        /*0096*/ 	.short	(.L_25 - .L_24)
	.align		4
.L_24:
        /*0098*/ 	.word	index@(.nv.constant0._Z3sgdPfS_S_ffi)
        /*009c*/ 	.short	0x0380
        /*009e*/ 	.short	0x0024


	//----- nvinfo : EIATTR_SW_WAR
	.align		4
.L_25:
        /*00a0*/ 	.byte	0x04, 0x36
        /*00a2*/ 	.short	(.L_27 - .L_26)
.L_26:
        /*00a4*/ 	.word	0x00000008
.L_27:


//--------------------- .nv.callgraph             --------------------------
	.section	.nv.callgraph,"",@"SHT_CUDA_CALLGRAPH"
	.align	4
	.sectionentsize	8
	.align		4
        /*0000*/ 	.word	0x00000000
	.align		4
        /*0004*/ 	.word	0xffffffff
	.align		4
        /*0008*/ 	.word	0x00000000
	.align		4
        /*000c*/ 	.word	0xfffffffe
	.align		4
        /*0010*/ 	.word	0x00000000
	.align		4
        /*0014*/ 	.word	0xfffffffd
	.align		4
        /*0018*/ 	.word	0x00000000
	.align		4
        /*001c*/ 	.word	0xfffffffc


//--------------------- .text._Z3sgdPfS_S_ffi     --------------------------
	.section	.text._Z3sgdPfS_S_ffi,"ax",@progbits
	.align	128
        .global         _Z3sgdPfS_S_ffi
        .type           _Z3sgdPfS_S_ffi,@function
        .size           _Z3sgdPfS_S_ffi,(.L_x_24 - _Z3sgdPfS_S_ffi)
        .other          _Z3sgdPfS_S_ffi,@"STO_CUDA_ENTRY STV_DEFAULT"
_Z3sgdPfS_S_ffi:
.text._Z3sgdPfS_S_ffi:
[----:B------:R-:W-:Y:S01]  /*0000*/  LDC R1, c[0x0][0x37c] ;  /* 0x0000df00ff017b82 */ /* 0x000fe20000000800 */
[----:B------:R-:W0:Y:S02]  /*0010*/  S2R R0, SR_TID.X ;  /* 0x0000000000007919 */ /* 0x000e240000002100 */
[----:B0-----:R-:W-:-:S13]  /*0020*/  ISETP.GT.U32.AND P0, PT, R0, 0xb, PT ;  /* 0x0000000b0000780c */ /* 0x001fda0003f04070 */
[----:B------:R-:W-:Y:S05]  /*0030*/  @P0 EXIT ;  /* 0x000000000000094d */ /* 0x000fea0003800000 */
[----:B------:R-:W0:Y:S01]  /*0040*/  S2R R5, SR_CTAID.X ;  /* 0x0000000000057919 */ /* 0x000e220000002500 */
[----:B------:R-:W1:Y:S01]  /*0050*/  LDC.64 R20, c[0x0][0x390] ;  /* 0x0000e400ff147b82 */ /* 0x000e620000000a00 */
[----:B------:R-:W0:Y:S01]  /*0060*/  LDCU UR6, c[0x0][0x360] ;  /* 0x00006c00ff0677ac */ /* 0x000e220008000800 */
[----:B------:R-:W2:Y:S01]  /*0070*/  LDCU.64 UR4, c[0x0][0x358] ;  /* 0x00006b00ff0477ac */ /* 0x000ea20008000a00 */
[----:B0-----:R-:W-:-:S04]  /*0080*/  IMAD R5, R5, UR6, R0 ;  /* 0x0000000605057c24 */ /* 0x001fc8000f8e0200 */
[----:B-1----:R-:W-:-:S05]  /*0090*/  IMAD.WIDE R20, R5, 0x4, R20 ;  /* 0x0000000405147825 */ /* 0x002fca00078e0214 */
[----:B--2---:R-:W2:Y:S01]  /*00a0*/  LDG.E R7, desc[UR4][R20.64] ;  /* 0x0000000414077981 */ /* 0x004ea2000c1e1900 */
[----:B------:R-:W-:Y:S01]  /*00b0*/  MOV R3, 0x400 ;  /* 0x0000040000037802 */ /* 0x000fe20000000f00 */
[----:B------:R-:W0:Y:S03]  /*00c0*/  S2R R13, SR_CgaCtaId ;  /* 0x00000000000d7919 */ /* 0x000e260000008800 */
[C---:B------:R-:W-:Y:S02]  /*00d0*/  IADD3 R4, PT, PT, R3.reuse, 0x30, RZ ;  /* 0x0000003003047810 */ /* 0x040fe40007ffe0ff */
[----:B------:R-:W-:Y:S01]  /*00e0*/  IADD3 R6, PT, PT, R3, 0xc60, RZ ;  /* 0x00000c6003067810 */ /* 0x000fe20007ffe0ff */
[----:B------:R-:W1:Y:S01]  /*00f0*/  S2R R2, SR_TID.Y ;  /* 0x0000000000027919 */ /* 0x000e620000002200 */
[----:B0-----:R-:W-:Y:S02]  /*0100*/  LEA R9, R13, R4, 0x18 ;  /* 0x000000040d097211 */ /* 0x001fe400078ec0ff */
[----:B------:R-:W-:-:S02]  /*0110*/  IADD3 R4, PT, PT, R3, 0x60, RZ ;  /* 0x0000006003047810 */ /* 0x000fc40007ffe0ff */
[----:B------:R-:W-:Y:S02]  /*0120*/  LEA R18, R0, R9, 0x2 ;  /* 0x0000000900127211 */ /* 0x000fe400078e10ff */
[C---:B------:R-:W-:Y:S02]  /*0130*/  LEA R9, R13.reuse, R4, 0x18 ;  /* 0x000000040d097211 */ /* 0x040fe400078ec0ff */
[C---:B------:R-:W-:Y:S01]  /*0140*/  LEA R8, R13.reuse, R3, 0x18 ;  /* 0x000000030d087211 */ /* 0x040fe200078ec0ff */
[----:B------:R-:W-:Y:S01]  /*0150*/  HFMA2 R3, -RZ, RZ, 0, 0 ;  /* 0x00000000ff037431 */ /* 0x000fe200000001ff */
[----:B------:R-:W-:Y:S01]  /*0160*/  LEA R13, R13, R6, 0x18 ;  /* 0x000000060d0d7211 */ /* 0x000fe200078ec0ff */
[----:B-1----:R-:W-:Y:S01]  /*0170*/  IMAD R11, R2, 0x30, R9 ;  /* 0x00000030020b7824 */ /* 0x002fe200078e0209 */
[----:B------:R-:W-:Y:S02]  /*0180*/  LEA R9, R0, R9, 0x2 ;  /* 0x0000000900097211 */ /* 0x000fe400078e10ff */
[----:B------:R-:W-:-:S02]  /*0190*/  LEA R4, R5, R8, 0x2 ;  /* 0x0000000805047211 */ /* 0x000fc400078e10ff */
[----:B------:R-:W-:Y:S02]  /*01a0*/  LEA R5, R0, R8, 0x2 ;  /* 0x0000000800057211 */ /* 0x000fe400078e10ff */
[----:B------:R-:W-:Y:S02]  /*01b0*/  LEA R6, R2, R13, 0x2 ;  /* 0x0000000d02067211 */ /* 0x000fe400078e10ff */
[----:B------:R-:W-:Y:S01]  /*01c0*/  IADD3 R8, PT, PT, R9, 0xc0, RZ ;  /* 0x000000c009087810 */ /* 0x000fe20007ffe0ff */
[----:B--2---:R0:W-:Y:S02]  /*01d0*/  STS [R18], R7 ;  /* 0x0000000712007388 */ /* 0x0041e40000000800 */
[----:B0-----:R-:W-:Y:S01]  /*01e0*/  LEA R7, R0, R11, 0x2 ;  /* 0x0000000b00077211 */ /* 0x001fe200078e10ff */
[----:B------:R-:W-:Y:S06]  /*01f0*/  BAR.SYNC.DEFER_BLOCKING 0x0 ;  /* 0x0000000000007b1d */ /* 0x000fec0000010000 */
.L_x_22:
[C---:B------:R-:W-:Y:S01]  /*0200*/  LEA R15, R3.reuse, R2, 0x6 ;  /* 0x00000002030f7211 */ /* 0x040fe200078e30ff */
[----:B------:R-:W-:Y:S01]  /*0210*/  BSSY.RECONVERGENT B0, `(.L_x_0) ;  /* 0x0000010000007945 */ /* 0x000fe20003800200 */
[----:B------:R-:W-:Y:S02]  /*0220*/  IADD3 R3, PT, PT, R3, 0x1, RZ ;  /* 0x0000000103037810 */ /* 0x000fe40007ffe0ff */
[----:B------:R-:W-:Y:S02]  /*0230*/  ISETP.GT.U32.AND P1, PT, R15, 0x1c6, PT ;  /* 0x000001c60f00780c */ /* 0x000fe40003f24070 */
[----:B------:R-:W-:-:S11]  /*0240*/  ISETP.NE.AND P0, PT, R3, 0x8, PT ;  /* 0x000000080300780c */ /* 0x000fd60003f05270 */
[----:B012---:R-:W-:Y:S05]  /*0250*/  @P1 BRA `(.L_x_1) ;  /* 0x0000000000241947 */ /* 0x007fea0003800000 */
[----:B------:R-:W0:Y:S01]  /*0260*/  LDC.64 R12, c[0x0][0x380] ;  /* 0x0000e000ff0c7b82 */ /* 0x000e220000000a00 */
[----:B------:R-:W-:-:S07]  /*0270*/  IMAD R9, R15, 0xc, R0 ;  /* 0x0000000c0f097824 */ /* 0x000fce00078e0200 */
[----:B------:R-:W1:Y:S01]  /*0280*/  LDC.64 R10, c[0x0][0x388] ;  /* 0x0000e200ff0a7b82 */ /* 0x000e620000000a00 */
[----:B0-----:R-:W-:-:S06]  /*0290*/  IMAD.WIDE.U32 R12, R9, 0x4, R12 ;  /* 0x00000004090c7825 */ /* 0x001fcc00078e000c */
[----:B------:R-:W2:Y:S01]  /*02a0*/  LDG.E R12, desc[UR4][R12.64] ;  /* 0x000000040c0c7981 */ /* 0x000ea2000c1e1900 */
[----:B-1----:R-:W-:-:S06]  /*02b0*/  IMAD.WIDE.U32 R10, R15, 0x4, R10 ;  /* 0x000000040f0a7825 */ /* 0x002fcc00078e000a */
[----:B------:R0:W5:Y:S04]  /*02c0*/  LDG.E R11, desc[UR4][R10.64] ;  /* 0x000000040a0b7981 */ /* 0x000168000c1e1900 */
[----:B--2---:R0:W-:Y:S01]  /*02d0*/  STS [R7], R12 ;  /* 0x0000000c07007388 */ /* 0x0041e20000000800 */
[----:B------:R-:W-:Y:S05]  /*02e0*/  BRA `(.L_x_2) ;  /* 0x0000000000087947 */ /* 0x000fea0003800000 */
.L_x_1:
[----:B------:R1:W-:Y:S01]  /*02f0*/  STS [R7], RZ ;  /* 0x000000ff07007388 */ /* 0x0003e20000000800 */
[----:B------:R-:W-:-:S07]  /*0300*/  MOV R11, RZ ;  /* 0x000000ff000b7202 */ /* 0x000fce0000000f00 */
.L_x_2:
[----:B------:R-:W-:Y:S05]  /*0310*/  BSYNC.RECONVERGENT B0 ;  /* 0x0000000000007941 */ /* 0x000fea0003800200 */
.L_x_0:
[----:B-----5:R2:W-:Y:S01]  /*0320*/  STS [R6], R11 ;  /* 0x0000000b06007388 */ /* 0x0205e20000000800 */
[----:B------:R-:W-:Y:S01]  /*0330*/  ISETP.NE.AND P1, PT, R2, RZ, PT ;  /* 0x000000ff0200720c */ /* 0x000fe20003f25270 */
[----:B------:R-:W-:-:S12]  /*0340*/  BSSY.RECONVERGENT B0, `(.L_x_3) ;  /* 0x00000aa000007945 */ /* 0x000fd80003800200 */
[----:B--2---:R-:W-:Y:S05]  /*0350*/  @P1 BRA `(.L_x_4) ;  /* 0x0000000800a01947 */ /* 0x004fea0003800000 */
[----:B------:R-:W2:Y:S01]  /*0360*/  S2R R11, SR_CgaCtaId ;  /* 0x00000000000b7919 */ /* 0x000ea20000008800 */
[----:B------:R-:W-:Y:S02]  /*0370*/  MOV R9, 0x400 ;  /* 0x0000040000097802 */ /* 0x000fe40000000f00 */
[----:B------:R-:W-:Y:S01]  /*0380*/  MOV R13, R8 ;  /* 0x00000008000d7202 */ /* 0x000fe20000000f00 */
[----:B------:R3:W4:Y:S01]  /*0390*/  LDS R16, [R18] ;  /* 0x0000000012107984 */ /* 0x0007220000000800 */
[C---:B0-----:R-:W-:Y:S02]  /*03a0*/  IADD3 R10, PT, PT, R9.reuse, 0xd60, RZ ;  /* 0x00000d60090a7810 */ /* 0x041fe40007ffe0ff */
[----:B------:R-:W-:Y:S02]  /*03b0*/  IADD3 R12, PT, PT, R9, 0xc60, RZ ;  /* 0x00000c60090c7810 */ /* 0x000fe40007ffe0ff */
[C---:B--2---:R-:W-:Y:S02]  /*03c0*/  LEA R9, R11.reuse, R9, 0x18 ;  /* 0x000000090b097211 */ /* 0x044fe400078ec0ff */
[----:B------:R-:W-:-:S02]  /*03d0*/  LEA R10, R11, R10, 0x18 ;  /* 0x0000000a0b0a7211 */ /* 0x000fc400078ec0ff */
[----:B------:R-:W-:Y:S01]  /*03e0*/  LEA R11, R11, R12, 0x18 ;  /* 0x0000000c0b0b7211 */ /* 0x000fe200078ec0ff */
[----:B---3--:R-:W-:-:S07]  /*03f0*/  HFMA2 R12, -RZ, RZ, 0, 9.5367431640625e-07 ;  /* 0x00000010ff0c7431 */ /* 0x008fce00000001ff */
.L_x_21:
[----:B------:R-:W4:Y:S01]  /*0400*/  LDS R23, [R13+-0xc0] ;  /* 0xffff40000d177984 */ /* 0x000f220000000800 */
[----:B------:R-:W-:Y:S01]  /*0410*/  BSSY.RECONVERGENT B1, `(.L_x_5) ;  /* 0x0000006000017945 */ /* 0x000fe20003800200 */
[----:B--2-4-:R-:W-:-:S07]  /*0420*/  FMUL R17, R23, R16 ;  /* 0x0000001017117220 */ /* 0x014fce0000400000 */
.L_x_6:
[----:B------:R-:W0:Y:S02]  /*0430*/  LDS R14, [R10] ;  /* 0x000000000a0e7984 */ /* 0x000e240000000800 */
[----:B0-----:R-:W-:-:S05]  /*0440*/  FADD R15, R17, R14 ;  /* 0x0000000e110f7221 */ /* 0x001fca0000000000 */
[----:B------:R-:W0:Y:S02]  /*0450*/  ATOMS.CAST.SPIN P1, [R10], R14, R15 ;  /* 0x0000000e0a00758d */ /* 0x000e24000182000f */
[----:B0-----:R-:W-:Y:S05]  /*0460*/  @!P1 BRA `(.L_x_6) ;  /* 0xfffffffc00f09947 */ /* 0x001fea000383ffff */
[----:B------:R-:W-:Y:S05]  /*0470*/  BSYNC.RECONVERGENT B1 ;  /* 0x0000000000017941 */ /* 0x000fea0003800200 */
.L_x_5:
[----:B------:R-:W-:Y:S01]  /*0480*/  IADD3 R19, PT, PT, R11, R12, RZ ;  /* 0x0000000c0b137210 */ /* 0x000fe20007ffe0ff */
[----:B------:R-:W-:Y:S01]  /*0490*/  LDS R22, [R9+0xd60] ;  /* 0x000d600009167984 */ /* 0x000fe20000000800 */
[----:B------:R-:W0:Y:S01]  /*04a0*/  LDC.64 R14, c[0x0][0x398] ;  /* 0x0000e600ff0e7b82 */ /* 0x000e220000000a00 */
[----:B------:R-:W-:Y:S02]  /*04b0*/  BSSY.RECONVERGENT B1, `(.L_x_7) ;  /* 0x0000011000017945 */ /* 0x000fe40003800200 */
[----:B------:R-:W2:Y:S02]  /*04c0*/  LDS R17, [R19+-0x10] ;  /* 0xfffff00013117984 */ /* 0x000ea40000000800 */
[C---:B--2---:R-:W-:Y:S01]  /*04d0*/  FMUL R22, R17.reuse, R22 ;  /* 0x0000001611167220 */ /* 0x044fe20000400000 */
[----:B0-----:R-:W-:-:S04]  /*04e0*/  FMUL R17, R17, R14 ;  /* 0x0000000e11117220 */ /* 0x001fc80000400000 */
[----:B------:R-:W-:Y:S01]  /*04f0*/  FFMA R17, -R23, R17, R16 ;  /* 0x0000001117117223 */ /* 0x000fe20000000110 */
[----:B------:R-:W-:-:S04]  /*0500*/  FSETP.GEU.AND P1, PT, R22, 1, PT ;  /* 0x3f8000001600780b */ /* 0x000fc80003f2e000 */
[----:B------:R-:W-:-:S05]  /*0510*/  FSEL R17, R17, R16, !P1 ;  /* 0x0000001011117208 */ /* 0x000fca0004800000 */
[----:B------:R-:W-:Y:S04]  /*0520*/  STS [R4], R17 ;  /* 0x0000001104007388 */ /* 0x000fe80000000800 */
[----:B------:R-:W0:Y:S02]  /*0530*/  LDS R23, [R5] ;  /* 0x0000000005177984 */ /* 0x000e240000000800 */
[----:B0-----:R-:W-:-:S05]  /*0540*/  FFMA R22, -R23, R15, R16 ;  /* 0x0000000f17167223 */ /* 0x001fca0000000110 */
[----:B------:R-:W-:Y:S04]  /*0550*/  STS [R18], R22 ;  /* 0x0000001612007388 */ /* 0x000fe80000000800 */
[----:B------:R-:W0:Y:S02]  /*0560*/  LDS R23, [R13+-0x90] ;  /* 0xffff70000d177984 */ /* 0x000e240000000800 */
[----:B0-----:R-:W-:-:S07]  /*0570*/  FMUL R25, R22, R23 ;  /* 0x0000001716197220 */ /* 0x001fce0000400000 */
.L_x_8:
[----:B------:R-:W0:Y:S02]  /*0580*/  LDS R16, [R10] ;  /* 0x000000000a107984 */ /* 0x000e240000000800 */
[----:B0-----:R-:W-:-:S05]  /*0590*/  FADD R17, R25, R16 ;  /* 0x0000001019117221 */ /* 0x001fca0000000000 */
[----:B------:R-:W0:Y:S02]  /*05a0*/  ATOMS.CAST.SPIN P1, [R10], R16, R17 ;  /* 0x000000100a00758d */ /* 0x000e240001820011 */
[----:B0-----:R-:W-:Y:S05]  /*05b0*/  @!P1 BRA `(.L_x_8) ;  /* 0xfffffffc00f09947 */ /* 0x001fea000383ffff */
[----:B------:R-:W-:Y:S05]  /*05c0*/  BSYNC.RECONVERGENT B1 ;  /* 0x0000000000017941 */ /* 0x000fea0003800200 */
.L_x_7:
[----:B------:R-:W-:Y:S01]  /*05d0*/  LDS R17, [R19+-0xc] ;  /* 0xfffff40013117984 */ /* 0x000fe20000000800 */
[----:B------:R-:W-:Y:S03]  /*05e0*/  BSSY.RECONVERGENT B1, `(.L_x_9) ;  /* 0x0000011000017945 */ /* 0x000fe60003800200 */
[----:B------:R-:W0:Y:S02]  /*05f0*/  LDS R16, [R9+0xd60] ;  /* 0x000d600009107984 */ /* 0x000e240000000800 */
[C---:B0-----:R-:W-:Y:S01]  /*0600*/  FMUL R16, R17.reuse, R16 ;  /* 0x0000001011107220 */ /* 0x041fe20000400000 */
[----:B------:R-:W-:-:S04]  /*0610*/  FMUL R17, R17, R14 ;  /* 0x0000000e11117220 */ /* 0x000fc80000400000 */
        /* <DEDUP_REMOVED lines=9> */
.L_x_10:
[----:B------:R-:W0:Y:S02]  /*06b0*/  LDS R16, [R10] ;  /* 0x000000000a107984 */ /* 0x000e240000000800 */
[----:B0-----:R-:W-:-:S05]  /*06c0*/  FADD R17, R25, R16 ;  /* 0x0000001019117221 */ /* 0x001fca0000000000 */
[----:B------:R-:W0:Y:S02]  /*06d0*/  ATOMS.CAST.SPIN P1, [R10], R16, R17 ;  /* 0x000000100a00758d */ /* 0x000e240001820011 */
[----:B0-----:R-:W-:Y:S05]  /*06e0*/  @!P1 BRA `(.L_x_10) ;  /* 0xfffffffc00f09947 */ /* 0x001fea000383ffff */
[----:B------:R-:W-:Y:S05]  /*06f0*/  BSYNC.RECONVERGENT B1 ;  /* 0x0000000000017941 */ /* 0x000fea0003800200 */
.L_x_9:
        /* <DEDUP_REMOVED lines=14> */
.L_x_12:
[----:B------:R-:W0:Y:S02]  /*07e0*/  LDS R16, [R10] ;  /* 0x000000000a107984 */ /* 0x000e240000000800 */
[----:B0-----:R-:W-:-:S05]  /*07f0*/  FADD R17, R25, R16 ;  /* 0x0000001019117221 */ /* 0x001fca0000000000 */
[----:B------:R-:W0:Y:S02]  /*0800*/  ATOMS.CAST.SPIN P1, [R10], R16, R17 ;  /* 0x000000100a00758d */ /* 0x000e240001820011 */
[----:B0-----:R-:W-:Y:S05]  /*0810*/  @!P1 BRA `(.L_x_12) ;  /* 0xfffffffc00f09947 */ /* 0x001fea000383ffff */
[----:B------:R-:W-:Y:S05]  /*0820*/  BSYNC.RECONVERGENT B1 ;  /* 0x0000000000017941 */ /* 0x000fea0003800200 */
.L_x_11:
        /* <DEDUP_REMOVED lines=12> */
[----:B------:R-:W0:Y:S02]  /*08f0*/  LDS R23, [R13] ;  /* 0x000000000d177984 */ /* 0x000e240000000800 */
[----:B0-----:R-:W-:-:S07]  /*0900*/  FMUL R25, R22, R23 ;  /* 0x0000001716197220 */ /* 0x001fce0000400000 */
.L_x_14:
[----:B------:R-:W0:Y:S02]  /*0910*/  LDS R16, [R10] ;  /* 0x000000000a107984 */ /* 0x000e240000000800 */
[----:B0-----:R-:W-:-:S05]  /*0920*/  FADD R17, R25, R16 ;  /* 0x0000001019117221 */ /* 0x001fca0000000000 */
[----:B------:R-:W0:Y:S02]  /*0930*/  ATOMS.CAST.SPIN P1, [R10], R16, R17 ;  /* 0x000000100a00758d */ /* 0x000e240001820011 */
[----:B0-----:R-:W-:Y:S05]  /*0940*/  @!P1 BRA `(.L_x_14) ;  /* 0xfffffffc00f09947 */ /* 0x001fea000383ffff */
[----:B------:R-:W-:Y:S05]  /*0950*/  BSYNC.RECONVERGENT B1 ;  /* 0x0000000000017941 */ /* 0x000fea0003800200 */
.L_x_13:
[----:B------:R-:W-:Y:S01]  /*0960*/  LDS R17, [R19] ;  /* 0x0000000013117984 */ /* 0x000fe20000000800 */
        /* <DEDUP_REMOVED lines=11> */
[----:B------:R-:W0:Y:S02]  /*0a20*/  LDS R23, [R13+0x30] ;  /* 0x000030000d177984 */ /* 0x000e240000000800 */
[----:B0-----:R-:W-:-:S07]  /*0a30*/  FMUL R25, R22, R23 ;  /* 0x0000001716197220 */ /* 0x001fce0000400000 */
.L_x_16:
[----:B------:R-:W0:Y:S02]  /*0a40*/  LDS R16, [R10] ;  /* 0x000000000a107984 */ /* 0x000e240000000800 */
[----:B0-----:R-:W-:-:S05]  /*0a50*/  FADD R17, R25, R16 ;  /* 0x0000001019117221 */ /* 0x001fca0000000000 */
[----:B------:R-:W0:Y:S02]  /*0a60*/  ATOMS.CAST.SPIN P1, [R10], R16, R17 ;  /* 0x000000100a00758d */ /* 0x000e240001820011 */
[----:B0-----:R-:W-:Y:S05]  /*0a70*/  @!P1 BRA `(.L_x_16) ;  /* 0xfffffffc00f09947 */ /* 0x001fea000383ffff */
[----:B------:R-:W-:Y:S05]  /*0a80*/  BSYNC.RECONVERGENT B1 ;  /* 0x0000000000017941 */ /* 0x000fea0003800200 */
.L_x_15:
[----:B------:R-:W-:Y:S01]  /*0a90*/  LDS R17, [R19+0x4] ;  /* 0x0000040013117984 */ /* 0x000fe20000000800 */
        /* <DEDUP_REMOVED lines=13> */
.L_x_18:
[----:B------:R-:W0:Y:S02]  /*0b70*/  LDS R16, [R10] ;  /* 0x000000000a107984 */ /* 0x000e240000000800 */
[----:B0-----:R-:W-:-:S05]  /*0b80*/  FADD R17, R25, R16 ;  /* 0x0000001019117221 */ /* 0x001fca0000000000 */
[----:B------:R-:W0:Y:S02]  /*0b90*/  ATOMS.CAST.SPIN P1, [R10], R16, R17 ;  /* 0x000000100a00758d */ /* 0x000e240001820011 */
[----:B0-----:R-:W-:Y:S05]  /*0ba0*/  @!P1 BRA `(.L_x_18) ;  /* 0xfffffffc00f09947 */ /* 0x001fea000383ffff */
[----:B------:R-:W-:Y:S05]  /*0bb0*/  BSYNC.RECONVERGENT B1 ;  /* 0x0000000000017941 */ /* 0x000fea0003800200 */
.L_x_17:
        /* <DEDUP_REMOVED lines=14> */
.L_x_20:
[----:B------:R-:W0:Y:S02]  /*0ca0*/  LDS R16, [R10] ;  /* 0x000000000a107984 */ /* 0x000e240000000800 */
[----:B0-----:R-:W-:-:S05]  /*0cb0*/  FADD R17, R25, R16 ;  /* 0x0000001019117221 */ /* 0x001fca0000000000 */
[----:B------:R-:W0:Y:S02]  /*0cc0*/  ATOMS.CAST.SPIN P1, [R10], R16, R17 ;  /* 0x000000100a00758d */ /* 0x000e240001820011 */
[----:B0-----:R-:W-:Y:S05]  /*0cd0*/  @!P1 BRA `(.L_x_20) ;  /* 0xfffffffc00f09947 */ /* 0x001fea000383ffff */
[----:B------:R-:W-:Y:S05]  /*0ce0*/  BSYNC.RECONVERGENT B1 ;  /* 0x0000000000017941 */ /* 0x000fea0003800200 */
.L_x_19:
[----:B------:R-:W0:Y:S01]  /*0cf0*/  LDS R19, [R19+0xc] ;  /* 0x00000c0013137984 */ /* 0x000e220000000800 */
[----:B------:R-:W-:Y:S02]  /*0d00*/  IADD3 R12, PT, PT, R12, 0x20, RZ ;  /* 0x000000200c0c7810 */ /* 0x000fe40007ffe0ff */
[----:B------:R-:W-:Y:S01]  /*0d10*/  IADD3 R13, PT, PT, R13, 0x180, RZ ;  /* 0x000001800d0d7810 */ /* 0x000fe20007ffe0ff */
[----:B------:R-:W2:Y:S01]  /*0d20*/  LDS R16, [R9+0xd60] ;  /* 0x000d600009107984 */ /* 0x000ea20000000800 */
[C---:B0-----:R-:W-:Y:S01]  /*0d30*/  FMUL R17, R19.reuse, R14 ;  /* 0x0000000e13117220 */ /* 0x041fe20000400000 */
[----:B--2---:R-:W-:-:S03]  /*0d40*/  FMUL R16, R19, R16 ;  /* 0x0000001013107220 */ /* 0x004fc60000400000 */
[----:B------:R-:W-:Y:S02]  /*0d50*/  FFMA R17, -R23, R17, R22 ;  /* 0x0000001117117223 */ /* 0x000fe40000000116 */
[----:B------:R-:W-:-:S04]  /*0d60*/  FSETP.GEU.AND P1, PT, R16, 1, PT ;  /* 0x3f8000001000780b */ /* 0x000fc80003f2e000 */
[----:B------:R-:W-:Y:S02]  /*0d70*/  FSEL R17, R17, R22, !P1 ;  /* 0x0000001611117208 */ /* 0x000fe40004800000 */
[----:B------:R-:W-:-:S03]  /*0d80*/  ISETP.NE.AND P1, PT, R12, 0x110, PT ;  /* 0x000001100c00780c */ /* 0x000fc60003f25270 */
[----:B------:R-:W-:Y:S04]  /*0d90*/  STS [R4], R17 ;  /* 0x0000001104007388 */ /* 0x000fe80000000800 */
[----:B------:R-:W0:Y:S02]  /*0da0*/  LDS R23, [R5] ;  /* 0x0000000005177984 */ /* 0x000e240000000800 */
[----:B0-----:R-:W-:-:S05]  /*0db0*/  FFMA R16, -R23, R15, R22 ;  /* 0x0000000f17107223 */ /* 0x001fca0000000116 */
[----:B------:R2:W-:Y:S01]  /*0dc0*/  STS [R18], R16 ;  /* 0x0000001012007388 */ /* 0x0005e20000000800 */
[----:B------:R-:W-:Y:S05]  /*0dd0*/  @P1 BRA `(.L_x_21) ;  /* 0xfffffff400881947 */ /* 0x000fea000383ffff */
.L_x_4:
[----:B------:R-:W-:Y:S05]  /*0de0*/  BSYNC.RECONVERGENT B0 ;  /* 0x0000000000007941 */ /* 0x000fea0003800200 */
.L_x_3:
[----:B------:R-:W-:Y:S06]  /*0df0*/  BAR.SYNC.DEFER_BLOCKING 0x0 ;  /* 0x0000000000007b1d */ /* 0x000fec0000010000 */
[----:B------:R-:W-:Y:S05]  /*0e00*/  @P0 BRA `(.L_x_22) ;  /* 0xfffffff000fc0947 */ /* 0x000fea000383ffff */
[----:B------:R-:W3:Y:S04]  /*0e10*/  LDS R3, [R18] ;  /* 0x0000000012037984 */ /* 0x000ee80000000800 */
[----:B---3--:R-:W-:Y:S01]  /*0e20*/  STG.E desc[UR4][R20.64], R3 ;  /* 0x0000000314007986 */ /* 0x008fe2000c101904 */
[----:B------:R-:W-:Y:S05]  /*0e30*/  EXIT ;  /* 0x000000000000794d */ /* 0x000fea0003800000 */
.L_x_23:
[----:B------:R-:W-:-:S00]  /*0e40*/  BRA `(.L_x_23) ;  /* 0xfffffffc00fc7947 */ /* 0x000fc0000383ffff */
[----:B------:R-:W-:-:S00]  /*0e50*/  NOP ;  /* 0x0000000000007918 */ /* 0x000fc00000000000 */
        /* <DEDUP_REMOVED lines=10> */
.L_x_24:


//--------------------- .nv.shared._Z3sgdPfS_S_ffi --------------------------
	.section	.nv.shared._Z3sgdPfS_S_ffi,"aw",@nobits
	.sectionflags	@""
	.align	4
.nv.shared._Z3sgdPfS_S_ffi:
	.zero		4452


//--------------------- .nv.shared.reserved.0     --------------------------
	.section	.nv.shared.reserved.0,"aw",@nobits
	.weak		__nv_reservedSMEM_offset_0_alias
	.size		__nv_reservedSMEM_offset_0_alias, 0, 64
	.other		__nv_reservedSMEM_offset_0_alias,@"STO_CUDA_RESERVED_SHARED STV_DEFAULT"
__nv_reservedSMEM_offset_0_alias:
	.zero		0
	.zero		64


//--------------------- .nv.constant0._Z3sgdPfS_S_ffi --------------------------
	.section	.nv.constant0._Z3sgdPfS_S_ffi,"a",@progbits
	.sectionflags	@""
	.align	4
.nv.constant0._Z3sgdPfS_S_ffi:
	.zero		932


//--------------------- SYMBOLS --------------------------

	.type		.nv.reservedSmem.offset0,@object
	.size		.nv.reservedSmem.offset0,0x4
	.type		.nv.reservedSmem.cap,@object
	.size		.nv.reservedSmem.cap,0x4
